	.headerflags	@"EF_CUDA_TEXMODE_UNIFIED EF_CUDA_64BIT_ADDRESS EF_CUDA_ACCELERATORS EF_CUDA_SM90 EF_CUDA_VIRTUAL_SM(EF_CUDA_SM90)"
	.elftype	@"ET_EXEC"


//--------------------- .nv.info                  --------------------------
	.section	.nv.info,"",@"SHT_CUDA_INFO"
	.align	4


	//----- nvinfo : EIATTR_REGCOUNT
	.align		4
        /*0000*/ 	.byte	0x04, 0x2f
        /*0002*/ 	.short	(.L_3 - .L_2)
	.align		4
.L_2:
        /*0004*/ 	.word	index@(triton_poi_fused__native_batch_norm_legit_no_training_relu_16)
        /*0008*/ 	.word	0x00000016


	//----- nvinfo : EIATTR_MIN_STACK_SIZE
	.align		4
.L_3:
        /*000c*/ 	.byte	0x04, 0x12
        /*000e*/ 	.short	(.L_5 - .L_4)
	.align		4
.L_4:
        /*0010*/ 	.word	index@(triton_poi_fused__native_batch_norm_legit_no_training_relu_16)
        /*0014*/ 	.word	0x00000000


	//----- nvinfo : EIATTR_FRAME_SIZE
	.align		4
.L_5:
        /*0018*/ 	.byte	0x04, 0x11
        /*001a*/ 	.short	(.L_7 - .L_6)
	.align		4
.L_6:
        /*001c*/ 	.word	index@(triton_poi_fused__native_batch_norm_legit_no_training_relu_16)
        /*0020*/ 	.word	0x00000000


	//----- nvinfo : EIATTR_MIN_STACK_SIZE
	.align		4
.L_7:
        /*0024*/ 	.byte	0x04, 0x12
        /*0026*/ 	.short	(.L_9 - .L_8)
	.align		4
.L_8:
        /*0028*/ 	.word	index@(triton_poi_fused__native_batch_norm_legit_no_training_relu_16)
        /*002c*/ 	.word	0x00000000
.L_9:


//--------------------- .nv.info.triton_poi_fused__native_batch_norm_legit_no_training_relu_16 --------------------------
	.section	.nv.info.triton_poi_fused__native_batch_norm_legit_no_training_relu_16,"",@"SHT_CUDA_INFO"
	.sectionflags	@""
	.align	4


	//----- nvinfo : EIATTR_CUDA_API_VERSION
	.align		4
        /*0000*/ 	.byte	0x04, 0x37
        /*0002*/ 	.short	(.L_11 - .L_10)
.L_10:
        /*0004*/ 	.word	0x0000007c


	//----- nvinfo : EIATTR_KPARAM_INFO
	.align		4
.L_11:
        /*0008*/ 	.byte	0x04, 0x17
        /*000a*/ 	.short	(.L_13 - .L_12)
.L_12:
        /*000c*/ 	.word	0x00000000
        /*0010*/ 	.short	0x0006
        /*0012*/ 	.short	0x0030
        /*0014*/ 	.byte	0x00, 0xf0, 0x11, 0x00


	//----- nvinfo : EIATTR_KPARAM_INFO
	.align		4
.L_13:
        /*0018*/ 	.byte	0x04, 0x17
        /*001a*/ 	.short	(.L_15 - .L_14)
.L_14:
        /*001c*/ 	.word	0x00000000
        /*0020*/ 	.short	0x0005
        /*0022*/ 	.short	0x0028
        /*0024*/ 	.byte	0x00, 0xf4, 0x21, 0x00


	//----- nvinfo : EIATTR_KPARAM_INFO
	.align		4
.L_15:
        /*0028*/ 	.byte	0x04, 0x17
        /*002a*/ 	.short	(.L_17 - .L_16)
.L_16:
        /*002c*/ 	.word	0x00000000
        /*0030*/ 	.short	0x0004
        /*0032*/ 	.short	0x0020
        /*0034*/ 	.byte	0x00, 0xf4, 0x21, 0x00


	//----- nvinfo : EIATTR_KPARAM_INFO
	.align		4
.L_17:
        /*0038*/ 	.byte	0x04, 0x17
        /*003a*/ 	.short	(.L_19 - .L_18)
.L_18:
        /*003c*/ 	.word	0x00000000
        /*0040*/ 	.short	0x0003
        /*0042*/ 	.short	0x0018
        /*0044*/ 	.byte	0x00, 0xf4, 0x21, 0x00


	//----- nvinfo : EIATTR_KPARAM_INFO
	.align		4
.L_19:
        /*0048*/ 	.byte	0x04, 0x17
        /*004a*/ 	.short	(.L_21 - .L_20)
.L_20:
        /*004c*/ 	.word	0x00000000
        /*0050*/ 	.short	0x0002
        /*0052*/ 	.short	0x0010
        /*0054*/ 	.byte	0x00, 0xf4, 0x21, 0x00


	//----- nvinfo : EIATTR_KPARAM_INFO
	.align		4
.L_21:
        /*0058*/ 	.byte	0x04, 0x17
        /*005a*/ 	.short	(.L_23 - .L_22)
.L_22:
        /*005c*/ 	.word	0x00000000
        /*0060*/ 	.short	0x0001
        /*0062*/ 	.short	0x0008
        /*0064*/ 	.byte	0x00, 0xf4, 0x21, 0x00


	//----- nvinfo : EIATTR_KPARAM_INFO
	.align		4
.L_23:
        /*0068*/ 	.byte	0x04, 0x17
        /*006a*/ 	.short	(.L_25 - .L_24)
.L_24:
        /*006c*/ 	.word	0x00000000
        /*0070*/ 	.short	0x0000
        /*0072*/ 	.short	0x0000
        /*0074*/ 	.byte	0x00, 0xf4, 0x21, 0x00


	//----- nvinfo : EIATTR_SPARSE_MMA_MASK
	.align		4
.L_25:
        /*0078*/ 	.byte	0x03, 0x50
        /*007a*/ 	.short	0x0000


	//----- nvinfo : EIATTR_MAXREG_COUNT
	.align		4
        /*007c*/ 	.byte	0x03, 0x1b
        /*007e*/ 	.short	0x00ff


	//----- nvinfo : EIATTR_EXIT_INSTR_OFFSETS
	.align		4
        /*0080*/ 	.byte	0x04, 0x1c
        /*0082*/ 	.short	(.L_27 - .L_26)


	//   ....[0]....
.L_26:
        /*0084*/ 	.word	0x000004d0


	//   ....[1]....
        /*0088*/ 	.word	0x000004f0


	//----- nvinfo : EIATTR_REQNTID
	.align		4
.L_27:
        /*008c*/ 	.byte	0x04, 0x10
        /*008e*/ 	.short	(.L_29 - .L_28)
.L_28:
        /*0090*/ 	.word	0x00000080
        /*0094*/ 	.word	0x00000001
        /*0098*/ 	.word	0x00000001


	//----- nvinfo : EIATTR_CBANK_PARAM_SIZE
	.align		4
.L_29:
        /*009c*/ 	.byte	0x03, 0x19
        /*009e*/ 	.short	0x0034


	//----- nvinfo : EIATTR_PARAM_CBANK
	.align		4
        /*00a0*/ 	.byte	0x04, 0x0a
        /*00a2*/ 	.short	(.L_31 - .L_30)
	.align		4
.L_30:
        /*00a4*/ 	.word	index@(.nv.constant0.triton_poi_fused__native_batch_norm_legit_no_training_relu_16)
        /*00a8*/ 	.short	0x0210
        /*00aa*/ 	.short	0x0034


	//----- nvinfo : EIATTR_SW_WAR
	.align		4
.L_31:
        /*00ac*/ 	.byte	0x04, 0x36
        /*00ae*/ 	.short	(.L_33 - .L_32)
.L_32:
        /*00b0*/ 	.word	0x00000008
.L_33:


//--------------------- .nv.callgraph             --------------------------
	.section	.nv.callgraph,"",@"SHT_CUDA_CALLGRAPH"
	.align	4
	.sectionentsize	8
	.align		4
        /*0000*/ 	.word	0x00000000
	.align		4
        /*0004*/ 	.word	0xffffffff
	.align		4
        /*0008*/ 	.word	0x00000000
	.align		4
        /*000c*/ 	.word	0xfffffffe
	.align		4
        /*0010*/ 	.word	0x00000000
	.align		4
        /*0014*/ 	.word	0xfffffffd
	.align		4
        /*0018*/ 	.word	0x00000000
	.align		4
        /*001c*/ 	.word	0xfffffffc


//--------------------- .nv.constant4             --------------------------
	.section	.nv.constant4,"a",@progbits
	.align	8
	.align		8
.nv.constant4:
        /*0000*/ 	.dword	_$_str
	.align		8
        /*0008*/ 	.dword	_$_str_$_2


//--------------------- .text.triton_poi_fused__native_batch_norm_legit_no_training_relu_16 --------------------------
	.section	.text.triton_poi_fused__native_batch_norm_legit_no_training_relu_16,"ax",@progbits
	.align	128
        .global         triton_poi_fused__native_batch_norm_legit_no_training_relu_16
        .type           triton_poi_fused__native_batch_norm_legit_no_training_relu_16,@function
        .size           triton_poi_fused__native_batch_norm_legit_no_training_relu_16,(.L_x_1 - triton_poi_fused__native_batch_norm_legit_no_training_relu_16)
        .other          triton_poi_fused__native_batch_norm_legit_no_training_relu_16,@"STO_CUDA_ENTRY STV_DEFAULT"
triton_poi_fused__native_batch_norm_legit_no_training_relu_16:
.text.triton_poi_fused__native_batch_norm_legit_no_training_relu_16:
[----:B------:R-:W0:Y:S01]  /*0000*/  LDC R1, c[0x0][0x28] ;  /* 0x00000a00ff017b82 */ /* 0x000e220000000800 */
[----:B------:R-:W1:Y:S07]  /*0010*/  S2R R0, SR_TID.X ;  /* 0x0000000000007919 */ /* 0x000e6e0000002100 */
[----:B------:R-:W2:Y:S01]  /*0020*/  LDC.64 R8, c[0x0][0x220] ;  /* 0x00008800ff087b82 */ /* 0x000ea20000000a00 */
[----:B------:R-:W-:Y:S01]  /*0030*/  ULDC.64 UR4, c[0x0][0x208] ;  /* 0x0000820000047ab9 */ /* 0x000fe20000000a00 */
[----:B------:R-:W3:Y:S06]  /*0040*/  S2R R3, SR_CTAID.X ;  /* 0x0000000000037919 */ /* 0x000eec0000002500 */
[----:B------:R-:W4:Y:S08]  /*0050*/  LDC.64 R12, c[0x0][0x210] ;  /* 0x00008400ff0c7b82 */ /* 0x000f300000000a00 */
[----:B------:R-:W5:Y:S08]  /*0060*/  LDC.64 R14, c[0x0][0x218] ;  /* 0x00008600ff0e7b82 */ /* 0x000f700000000a00 */
[----:B------:R-:W2:Y:S01]  /*0070*/  LDC.64 R16, c[0x0][0x228] ;  /* 0x00008a00ff107b82 */ /* 0x000ea20000000a00 */
[----:B-1----:R-:W-:-:S07]  /*0080*/  SHF.L.U32 R0, R0, 0x1, RZ ;  /* 0x0000000100007819 */ /* 0x002fce00000006ff */
[----:B------:R-:W1:Y:S01]  /*0090*/  LDC.64 R18, c[0x0][0x230] ;  /* 0x00008c00ff127b82 */ /* 0x000e620000000a00 */
[----:B------:R-:W-:-:S04]  /*00a0*/  LOP3.LUT R0, R0, 0xfe, RZ, 0xc0, !PT ;  /* 0x000000fe00007812 */ /* 0x000fc800078ec0ff */
[----:B---3--:R-:W-:-:S04]  /*00b0*/  LEA R0, R3, R0, 0x8 ;  /* 0x0000000003007211 */ /* 0x008fc800078e40ff */
[C---:B------:R-:W-:Y:S01]  /*00c0*/  ISETP.GE.AND P0, PT, R0.reuse, 0xd800, PT ;  /* 0x0000d8000000780c */ /* 0x040fe20003f06270 */
[----:B------:R-:W-:-:S05]  /*00d0*/  IMAD.HI R2, R0, 0x38e38e39, RZ ;  /* 0x38e38e3900027827 */ /* 0x000fca00078e02ff */
[----:B------:R-:W-:-:S04]  /*00e0*/  SHF.R.U32.HI R3, RZ, 0x1f, R2 ;  /* 0x0000001fff037819 */ /* 0x000fc80000011602 */
[----:B------:R-:W-:-:S05]  /*00f0*/  LEA.HI.SX32 R3, R2, R3, 0x1d ;  /* 0x0000000302037211 */ /* 0x000fca00078feaff */
[----:B------:R-:W-:-:S05]  /*0100*/  IMAD.HI R2, R3, 0x2aaaaaab, RZ ;  /* 0x2aaaaaab03027827 */ /* 0x000fca00078e02ff */
[----:B------:R-:W-:-:S04]  /*0110*/  SHF.R.U32.HI R5, RZ, 0x1f, R2 ;  /* 0x0000001fff057819 */ /* 0x000fc80000011602 */
[----:B------:R-:W-:Y:S02]  /*0120*/  LEA.HI R2, R2, R5, RZ, 0x1a ;  /* 0x0000000502027211 */ /* 0x000fe400078fd0ff */
[----:B------:R-:W-:-:S03]  /*0130*/  CS2R R4, SRZ ;  /* 0x0000000000047805 */ /* 0x000fc6000001ff00 */
[----:B------:R-:W-:-:S04]  /*0140*/  IMAD R11, R2, -0x180, R3 ;  /* 0xfffffe80020b7824 */ /* 0x000fc800078e0203 */
[----:B--2---:R-:W-:-:S05]  /*0150*/  IMAD.WIDE R8, R11, 0x4, R8 ;  /* 0x000000040b087825 */ /* 0x004fca00078e0208 */
[----:B------:R-:W2:Y:S04]  /*0160*/  @!P0 LDG.E.EL R4, desc[UR4][R8.64] ;  /* 0x0000000408048981 */ /* 0x000ea8000c2e1900 */
[----:B------:R3:W2:Y:S01]  /*0170*/  @!P0 LDG.E.EL R5, desc[UR4][R8.64] ;  /* 0x0000000408058981 */ /* 0x0006a2000c2e1900 */
[----:B------:R-:W-:Y:S02]  /*0180*/  CS2R R6, SRZ ;  /* 0x0000000000067805 */ /* 0x000fe4000001ff00 */
[----:B------:R-:W-:Y:S01]  /*0190*/  CS2R R2, SRZ ;  /* 0x0000000000027805 */ /* 0x000fe2000001ff00 */
[----:B----4-:R-:W-:-:S04]  /*01a0*/  IMAD.WIDE R12, R0, 0x4, R12 ;  /* 0x00000004000c7825 */ /* 0x010fc800078e020c */
[C---:B-----5:R-:W-:Y:S01]  /*01b0*/  IMAD.WIDE R14, R11.reuse, 0x4, R14 ;  /* 0x000000040b0e7825 */ /* 0x060fe200078e020e */
[----:B------:R-:W4:Y:S04]  /*01c0*/  @!P0 LDG.E.64 R2, desc[UR4][R12.64] ;  /* 0x000000040c028981 */ /* 0x000f28000c1e1b00 */
[----:B------:R-:W4:Y:S01]  /*01d0*/  @!P0 LDG.E.EL R7, desc[UR4][R14.64] ;  /* 0x000000040e078981 */ /* 0x000f22000c2e1900 */
[C---:B0-----:R-:W-:Y:S01]  /*01e0*/  IMAD.WIDE R16, R11.reuse, 0x4, R16 ;  /* 0x000000040b107825 */ /* 0x041fe200078e0210 */
[----:B---3--:R-:W-:Y:S02]  /*01f0*/  CS2R R8, SRZ ;  /* 0x0000000000087805 */ /* 0x008fe4000001ff00 */
[----:B------:R-:W3:Y:S01]  /*0200*/  @!P0 LDG.E.EL R6, desc[UR4][R14.64] ;  /* 0x000000040e068981 */ /* 0x000ee2000c2e1900 */
[----:B-1----:R-:W-:Y:S01]  /*0210*/  IMAD.WIDE R18, R11, 0x4, R18 ;  /* 0x000000040b127825 */ /* 0x002fe200078e0212 */
[----:B------:R-:W-:-:S02]  /*0220*/  CS2R R10, SRZ ;  /* 0x00000000000a7805 */ /* 0x000fc4000001ff00 */
[----:B------:R-:W5:Y:S04]  /*0230*/  @!P0 LDG.E.EL R9, desc[UR4][R16.64] ;  /* 0x0000000410098981 */ /* 0x000f68000c2e1900 */
[----:B------:R0:W3:Y:S04]  /*0240*/  @!P0 LDG.E.EL R11, desc[UR4][R16.64] ;  /* 0x00000004100b8981 */ /* 0x0000e8000c2e1900 */
[----:B------:R-:W3:Y:S04]  /*0250*/  @!P0 LDG.E.EL R10, desc[UR4][R18.64] ;  /* 0x00000004120a8981 */ /* 0x000ee8000c2e1900 */
[----:B------:R-:W5:Y:S01]  /*0260*/  @!P0 LDG.E.EL R8, desc[UR4][R18.64] ;  /* 0x0000000412088981 */ /* 0x000f62000c2e1900 */
[----:B0-----:R-:W-:Y:S01]  /*0270*/  HFMA2.MMA R16, -RZ, RZ, 1.625, 0 ;  /* 0x3e800000ff107435 */ /* 0x001fe200000001ff */
[----:B------:R-:W-:-:S04]  /*0280*/  IMAD.HI R14, R0, 0x4bda12f7, RZ ;  /* 0x4bda12f7000e7827 */ /* 0x000fc800078e02ff */
[----:B--2---:R-:W-:Y:S01]  /*0290*/  FADD R4, R4, 9.9999997473787516356e-06 ;  /* 0x3727c5ac04047421 */ /* 0x004fe20000000000 */
[----:B------:R-:W-:-:S03]  /*02a0*/  FADD R5, R5, 9.9999997473787516356e-06 ;  /* 0x3727c5ac05057421 */ /* 0x000fc60000000000 */
[----:B------:R-:W0:Y:S08]  /*02b0*/  MUFU.SQRT R12, R4 ;  /* 0x00000004000c7308 */ /* 0x000e300000002000 */
[----:B------:R1:W2:Y:S01]  /*02c0*/  MUFU.SQRT R13, R5 ;  /* 0x00000005000d7308 */ /* 0x0002a20000002000 */
[C---:B0-----:R-:W-:Y:S02]  /*02d0*/  FSETP.GT.AND P1, PT, R12.reuse, 8.50705917302346158658e+37, PT ;  /* 0x7e8000000c00780b */ /* 0x041fe40003f24000 */
[----:B------:R-:W-:Y:S01]  /*02e0*/  FSETP.GEU.AND P3, PT, R12, 1.175494350822287508e-38, PT ;  /* 0x008000000c00780b */ /* 0x000fe20003f6e000 */
[----:B-1----:R-:W0:Y:S01]  /*02f0*/  LDC.64 R4, c[0x0][0x238] ;  /* 0x00008e00ff047b82 */ /* 0x002e220000000a00 */
[----:B--2---:R-:W-:-:S02]  /*0300*/  FSETP.GT.AND P2, PT, R13, 8.50705917302346158658e+37, PT ;  /* 0x7e8000000d00780b */ /* 0x004fc40003f44000 */
[----:B------:R-:W-:-:S07]  /*0310*/  FSETP.GEU.AND P4, PT, R13, 1.175494350822287508e-38, PT ;  /* 0x008000000d00780b */ /* 0x000fce0003f8e000 */
[----:B------:R-:W-:-:S04]  /*0320*/  @P1 FMUL R12, R12, 0.25 ;  /* 0x3e8000000c0c1820 */ /* 0x000fc80000400000 */
[----:B------:R-:W-:Y:S01]  /*0330*/  @!P3 FMUL R12, R12, 16777216 ;  /* 0x4b8000000c0cb820 */ /* 0x000fe20000400000 */
[----:B------:R-:W-:-:S04]  /*0340*/  @P2 FMUL R13, R13, 0.25 ;  /* 0x3e8000000d0d2820 */ /* 0x000fc80000400000 */
[----:B------:R-:W-:Y:S01]  /*0350*/  @!P4 FMUL R13, R13, 16777216 ;  /* 0x4b8000000d0dc820 */ /* 0x000fe20000400000 */
[----:B------:R-:W1:Y:S01]  /*0360*/  MUFU.RCP R12, R12 ;  /* 0x0000000c000c7308 */ /* 0x000e620000001000 */
[----:B------:R-:W-:-:S07]  /*0370*/  FSEL R15, R16, 1, P1 ;  /* 0x3f800000100f7808 */ /* 0x000fce0000800000 */
[----:B------:R-:W2:Y:S01]  /*0380*/  MUFU.RCP R13, R13 ;  /* 0x0000000d000d7308 */ /* 0x000ea20000001000 */
[----:B------:R-:W-:Y:S01]  /*0390*/  FSEL R16, R16, 1, P2 ;  /* 0x3f80000010107808 */ /* 0x000fe20001000000 */
[----:B------:R-:W-:Y:S01]  /*03a0*/  @!P3 FMUL R15, R15, 16777216 ;  /* 0x4b8000000f0fb820 */ /* 0x000fe20000400000 */
[----:B----4-:R-:W-:-:S03]  /*03b0*/  FADD R2, -R7, R2 ;  /* 0x0000000207027221 */ /* 0x010fc60000000100 */
[----:B------:R-:W-:Y:S01]  /*03c0*/  @!P4 FMUL R16, R16, 16777216 ;  /* 0x4b8000001010c820 */ /* 0x000fe20000400000 */
[----:B------:R-:W-:Y:S01]  /*03d0*/  SHF.R.U32.HI R7, RZ, 0x1f, R14 ;  /* 0x0000001fff077819 */ /* 0x000fe2000001160e */
[----:B-1----:R-:W-:Y:S01]  /*03e0*/  FMUL R15, R12, R15 ;  /* 0x0000000f0c0f7220 */ /* 0x002fe20000400000 */
[----:B---3--:R-:W-:Y:S02]  /*03f0*/  FADD R3, -R6, R3 ;  /* 0x0000000306037221 */ /* 0x008fe40000000100 */
[----:B------:R-:W-:Y:S01]  /*0400*/  LEA.HI.SX32 R7, R14, R7, 0x14 ;  /* 0x000000070e077211 */ /* 0x000fe200078fa2ff */
[----:B--2---:R-:W-:Y:S01]  /*0410*/  FMUL R16, R13, R16 ;  /* 0x000000100d107220 */ /* 0x004fe20000400000 */
[----:B------:R-:W-:-:S03]  /*0420*/  FMUL R15, R2, R15 ;  /* 0x0000000f020f7220 */ /* 0x000fc60000400000 */
[----:B------:R-:W-:Y:S01]  /*0430*/  FMUL R3, R3, R16 ;  /* 0x0000001003037220 */ /* 0x000fe20000400000 */
[----:B------:R-:W-:Y:S01]  /*0440*/  FFMA R10, R15, R11, R10 ;  /* 0x0000000b0f0a7223 */ /* 0x000fe2000000000a */
[----:B------:R-:W-:Y:S02]  /*0450*/  IMAD R0, R7, -0x3600, R0 ;  /* 0xffffca0007007824 */ /* 0x000fe400078e0200 */
[----:B-----5:R-:W-:Y:S02]  /*0460*/  FFMA R3, R3, R9, R8 ;  /* 0x0000000903037223 */ /* 0x020fe40000000008 */
[----:B------:R-:W-:Y:S01]  /*0470*/  IMAD R7, R7, 0x9000, R0 ;  /* 0x0000900007077824 */ /* 0x000fe200078e0200 */
[C---:B------:R-:W-:Y:S02]  /*0480*/  FSETP.GEU.AND P1, PT, R10.reuse, RZ, PT ;  /* 0x000000ff0a00720b */ /* 0x040fe40003f2e000 */
[----:B------:R-:W-:Y:S01]  /*0490*/  FSETP.GEU.AND P2, PT, R3, RZ, PT ;  /* 0x000000ff0300720b */ /* 0x000fe20003f4e000 */
[----:B0-----:R-:W-:Y:S01]  /*04a0*/  IMAD.WIDE R4, R7, 0x4, R4 ;  /* 0x0000000407047825 */ /* 0x001fe200078e0204 */
[----:B------:R-:W-:-:S02]  /*04b0*/  FSEL R2, R10, RZ, P1 ;  /* 0x000000ff0a027208 */ /* 0x000fc40000800000 */
[----:B------:R-:W-:Y:S01]  /*04c0*/  FSEL R3, R3, RZ, P2 ;  /* 0x000000ff03037208 */ /* 0x000fe20001000000 */
[----:B------:R-:W-:Y:S08]  /*04d0*/  @P0 EXIT ;  /* 0x000000000000094d */ /* 0x000ff00003800000 */
[----:B------:R-:W-:Y:S01]  /*04e0*/  STG.E.64 desc[UR4][R4.64], R2 ;  /* 0x0000000204007986 */ /* 0x000fe2000c101b04 */
[----:B------:R-:W-:Y:S05]  /*04f0*/  EXIT ;  /* 0x000000000000794d */ /* 0x000fea0003800000 */
.L_x_0:
[----:B------:R-:W-:-:S00]  /*0500*/  BRA `(.L_x_0) ;  /* 0xfffffffc00fc7947 */ /* 0x000fc0000383ffff */
[----:B------:R-:W-:-:S00]  /*0510*/  NOP ;  /* 0x0000000000007918 */ /* 0x000fc00000000000 */
        /* <DEDUP_REMOVED lines=14> */
.L_x_1:


//--------------------- .nv.global.init           --------------------------
	.section	.nv.global.init,"aw",@progbits
.nv.global.init:
	.type		_$_str,@object
	.size		_$_str,(_$_str_$_2 - _$_str)
_$_str:
        /*0000*/ 	.byte	0x5f, 0x5f, 0x43, 0x55, 0x44, 0x41, 0x5f, 0x46, 0x54, 0x5a, 0x00
	.type		_$_str_$_2,@object
	.size		_$_str_$_2,(.L_1 - _$_str_$_2)
_$_str_$_2:
        /*000b*/ 	.byte	0x5f, 0x5f, 0x43, 0x55, 0x44, 0x41, 0x5f, 0x50, 0x52, 0x45, 0x43, 0x5f, 0x53, 0x51, 0x52, 0x54
        /*001b*/ 	.byte	0x00
.L_1:


//--------------------- .nv.constant0.triton_poi_fused__native_batch_norm_legit_no_training_relu_16 --------------------------
	.section	.nv.constant0.triton_poi_fused__native_batch_norm_legit_no_training_relu_16,"a",@progbits
	.sectionflags	@""
	.align	4
.nv.constant0.triton_poi_fused__native_batch_norm_legit_no_training_relu_16:
	.zero		580
